//
// Generated by NVIDIA NVVM Compiler
//
// Compiler Build ID: CL-36424714
// Cuda compilation tools, release 13.0, V13.0.88
// Based on NVVM 20.0.0
//

.version 9.0
.target sm_100
.address_size 64

	// .globl	fused_nn_conv2d_add_nn_relu_6_kernel0
// _ZZ37fused_nn_conv2d_add_nn_relu_6_kernel0E11basicoffset has been demoted

.visible .entry fused_nn_conv2d_add_nn_relu_6_kernel0(
	.param .u64 .ptr .align 1 fused_nn_conv2d_add_nn_relu_6_kernel0_param_0,
	.param .u32 fused_nn_conv2d_add_nn_relu_6_kernel0_param_1,
	.param .u64 .ptr .align 1 fused_nn_conv2d_add_nn_relu_6_kernel0_param_2,
	.param .u64 .ptr .align 1 fused_nn_conv2d_add_nn_relu_6_kernel0_param_3,
	.param .u64 .ptr .align 1 fused_nn_conv2d_add_nn_relu_6_kernel0_param_4,
	.param .u64 .ptr .align 1 fused_nn_conv2d_add_nn_relu_6_kernel0_param_5,
	.param .u64 .ptr .align 1 fused_nn_conv2d_add_nn_relu_6_kernel0_param_6
)
{
	.reg .pred 	%p<6>;
	.reg .b32 	%r<17>;
	.reg .b64 	%rd<9>;
	// demoted variable
	.shared .align 4 .u32 _ZZ37fused_nn_conv2d_add_nn_relu_6_kernel0E11basicoffset;
	ld.param.u64 	%rd1, [fused_nn_conv2d_add_nn_relu_6_kernel0_param_0];
	ld.param.u32 	%r4, [fused_nn_conv2d_add_nn_relu_6_kernel0_param_1];
	ld.param.u64 	%rd2, [fused_nn_conv2d_add_nn_relu_6_kernel0_param_2];
	mov.u32 	%r5, %tid.x;
	mov.u32 	%r6, %tid.y;
	add.s32 	%r7, %r5, %r6;
	mov.u32 	%r8, %tid.z;
	or.b32  	%r9, %r7, %r8;
	setp.ne.s32 	%p1, %r9, 0;
	@%p1 bra 	$L__BB0_4;
	mov.b32 	%r11, -1;
	st.shared.u32 	[_ZZ37fused_nn_conv2d_add_nn_relu_6_kernel0E11basicoffset], %r11;
	// begin inline asm
	mov.u32 %r10, %smid;
	// end inline asm
	shl.b32 	%r12, %r4, 5;
	setp.ge.s32 	%p2, %r10, %r12;
	add.s32 	%r2, %r12, -32;
	setp.lt.s32 	%p3, %r10, %r2;
	or.pred  	%p4, %p2, %p3;
	@%p4 bra 	$L__BB0_4;
	cvta.to.global.u64 	%rd3, %rd2;
	mul.wide.s32 	%rd4, %r10, 4;
	add.s64 	%rd5, %rd3, %rd4;
	atom.global.add.u32 	%r3, [%rd5], 1;
	setp.gt.s32 	%p5, %r3, 3;
	@%p5 bra 	$L__BB0_4;
	sub.s32 	%r13, %r10, %r2;
	shl.b32 	%r14, %r13, 2;
	add.s32 	%r15, %r14, %r3;
	st.shared.u32 	[_ZZ37fused_nn_conv2d_add_nn_relu_6_kernel0E11basicoffset], %r15;
	cvta.to.global.u64 	%rd6, %rd1;
	add.s64 	%rd8, %rd6, %rd4;
	atom.global.add.u32 	%r16, [%rd8], 1;
$L__BB0_4:
	bar.sync 	0;
	ret;

}


// ===== COMPILED SASS (sm_100) =====

	.target	sm_100

	.elftype	@"ET_EXEC"


//--------------------- .note.nv.tkinfo           --------------------------
	.section	.note.nv.tkinfo,"",@"SHT_NOTE"
	.sectionflags	@"SHF_NOTE_NV_TKINFO"
	.tkinfo
        /*0018*/ 	.word	0x00000002
        /*0030*/ 	.string	""
        /*0030*/ 	.string	"ptxas"
        /*0030*/ 	.string	"Cuda compilation tools, release 13.0, V13.0.88"
        /*0030*/ 	.string	"Build cuda_13.0.r13.0/compiler.36424714_0"
        /*0030*/ 	.string	"-arch sm_100 -m 64 "



//--------------------- .note.nv.cuinfo           --------------------------
	.section	.note.nv.cuinfo,"",@"SHT_NOTE"
	.sectionflags	@"SHF_NOTE_NV_CUINFO"
        /*0018*/ 	.short	0x0002
        /*001a*/ 	.short	0x0064
        /*001c*/ 	.short	0x0082
	.zero		2


//--------------------- .nv.info                  --------------------------
	.section	.nv.info,"",@"SHT_CUDA_INFO"
	.align	4


	//----- nvinfo : EIATTR_REGCOUNT
	.align		4
        /*0000*/ 	.byte	0x04, 0x2f
        /*0002*/ 	.short	(.L_1 - .L_0)
	.align		4
.L_0:
        /*0004*/ 	.word	index@(fused_nn_conv2d_add_nn_relu_6_kernel0)
        /*0008*/ 	.word	0x00000010


	//----- nvinfo : EIATTR_FRAME_SIZE
	.align		4
.L_1:
        /*000c*/ 	.byte	0x04, 0x11
        /*000e*/ 	.short	(.L_3 - .L_2)
	.align		4
.L_2:
        /*0010*/ 	.word	index@(fused_nn_conv2d_add_nn_relu_6_kernel0)
        /*0014*/ 	.word	0x00000000


	//----- nvinfo : EIATTR_MIN_STACK_SIZE
	.align		4
.L_3:
        /*0018*/ 	.byte	0x04, 0x12
        /*001a*/ 	.short	(.L_5 - .L_4)
	.align		4
.L_4:
        /*001c*/ 	.word	index@(fused_nn_conv2d_add_nn_relu_6_kernel0)
        /*0020*/ 	.word	0x00000000
.L_5:


//--------------------- .nv.compat                --------------------------
	.section	.nv.compat,"",@"SHT_CUDA_COMPAT_INFO"
	.align	4
        /*0000*/ 	.byte	0x02, 0x09, 0x00, 0x00, 0x02, 0x02, 0x01, 0x00, 0x02, 0x05, 0x05, 0x00, 0x03, 0x07, 0x01, 0x01
        /*0010*/ 	.byte	0x02, 0x03, 0x00, 0x00, 0x02, 0x06, 0x01, 0x00, 0x04, 0x0b, 0x08, 0x00, 0x09, 0x00, 0x00, 0x00
        /*0020*/ 	.byte	0x00, 0x00, 0x00, 0x00


//--------------------- .nv.info.fused_nn_conv2d_add_nn_relu_6_kernel0 --------------------------
	.section	.nv.info.fused_nn_conv2d_add_nn_relu_6_kernel0,"",@"SHT_CUDA_INFO"
	.sectionflags	@""
	.align	4


	//----- nvinfo : EIATTR_CUDA_API_VERSION
	.align		4
        /*0000*/ 	.byte	0x04, 0x37
        /*0002*/ 	.short	(.L_7 - .L_6)
.L_6:
        /*0004*/ 	.word	0x00000082


	//----- nvinfo : EIATTR_KPARAM_INFO
	.align		4
.L_7:
        /*0008*/ 	.byte	0x04, 0x17
        /*000a*/ 	.short	(.L_9 - .L_8)
.L_8:
        /*000c*/ 	.word	0x00000000
        /*0010*/ 	.short	0x0006
        /*0012*/ 	.short	0x0030
        /*0014*/ 	.byte	0x00, 0xf5, 0x21, 0x00


	//----- nvinfo : EIATTR_KPARAM_INFO
	.align		4
.L_9:
        /*0018*/ 	.byte	0x04, 0x17
        /*001a*/ 	.short	(.L_11 - .L_10)
.L_10:
        /*001c*/ 	.word	0x00000000
        /*0020*/ 	.short	0x0005
        /*0022*/ 	.short	0x0028
        /*0024*/ 	.byte	0x00, 0xf5, 0x21, 0x00


	//----- nvinfo : EIATTR_KPARAM_INFO
	.align		4
.L_11:
        /*0028*/ 	.byte	0x04, 0x17
        /*002a*/ 	.short	(.L_13 - .L_12)
.L_12:
        /*002c*/ 	.word	0x00000000
        /*0030*/ 	.short	0x0004
        /*0032*/ 	.short	0x0020
        /*0034*/ 	.byte	0x00, 0xf5, 0x21, 0x00


	//----- nvinfo : EIATTR_KPARAM_INFO
	.align		4
.L_13:
        /*0038*/ 	.byte	0x04, 0x17
        /*003a*/ 	.short	(.L_15 - .L_14)
.L_14:
        /*003c*/ 	.word	0x00000000
        /*0040*/ 	.short	0x0003
        /*0042*/ 	.short	0x0018
        /*0044*/ 	.byte	0x00, 0xf5, 0x21, 0x00


	//----- nvinfo : EIATTR_KPARAM_INFO
	.align		4
.L_15:
        /*0048*/ 	.byte	0x04, 0x17
        /*004a*/ 	.short	(.L_17 - .L_16)
.L_16:
        /*004c*/ 	.word	0x00000000
        /*0050*/ 	.short	0x0002
        /*0052*/ 	.short	0x0010
        /*0054*/ 	.byte	0x00, 0xf5, 0x21, 0x00


	//----- nvinfo : EIATTR_KPARAM_INFO
	.align		4
.L_17:
        /*0058*/ 	.byte	0x04, 0x17
        /*005a*/ 	.short	(.L_19 - .L_18)
.L_18:
        /*005c*/ 	.word	0x00000000
        /*0060*/ 	.short	0x0001
        /*0062*/ 	.short	0x0008
        /*0064*/ 	.byte	0x00, 0xf0, 0x11, 0x00


	//----- nvinfo : EIATTR_KPARAM_INFO
	.align		4
.L_19:
        /*0068*/ 	.byte	0x04, 0x17
        /*006a*/ 	.short	(.L_21 - .L_20)
.L_20:
        /*006c*/ 	.word	0x00000000
        /*0070*/ 	.short	0x0000
        /*0072*/ 	.short	0x0000
        /*0074*/ 	.byte	0x00, 0xf5, 0x21, 0x00


	//----- nvinfo : EIATTR_SPARSE_MMA_MASK
	.align		4
.L_21:
        /*0078*/ 	.byte	0x03, 0x50
        /*007a*/ 	.short	0x0000


	//----- nvinfo : EIATTR_MAXREG_COUNT
	.align		4
        /*007c*/ 	.byte	0x03, 0x1b
        /*007e*/ 	.short	0x00ff


	//----- nvinfo : EIATTR_NUM_BARRIERS
	.align		4
        /*0080*/ 	.byte	0x02, 0x4c
        /*0082*/ 	.byte	0x01
	.zero		1


	//----- nvinfo : EIATTR_MERCURY_ISA_VERSION
	.align		4
        /*0084*/ 	.byte	0x03, 0x5f
        /*0086*/ 	.short	0x0101


	//----- nvinfo : EIATTR_INT_WARP_WIDE_INSTR_OFFSETS
	.align		4
        /*0088*/ 	.byte	0x04, 0x31
        /*008a*/ 	.short	(.L_23 - .L_22)


	//   ....[0]....
.L_22:
        /*008c*/ 	.word	0x00000150


	//   ....[1]....
        /*0090*/ 	.word	0x00000220


	//   ....[2]....
        /*0094*/ 	.word	0x00000260


	//----- nvinfo : EIATTR_VRC_CTA_INIT_COUNT
	.align		4
.L_23:
        /*0098*/ 	.byte	0x02, 0x4a
	.zero		1
	.zero		1


	//----- nvinfo : EIATTR_EXIT_INSTR_OFFSETS
	.align		4
        /*009c*/ 	.byte	0x04, 0x1c
        /*009e*/ 	.short	(.L_25 - .L_24)


	//   ....[0]....
.L_24:
        /*00a0*/ 	.word	0x00000340


	//----- nvinfo : EIATTR_CRS_STACK_SIZE
	.align		4
.L_25:
        /*00a4*/ 	.byte	0x04, 0x1e
        /*00a6*/ 	.short	(.L_27 - .L_26)
.L_26:
        /*00a8*/ 	.word	0x00000000


	//----- nvinfo : EIATTR_CBANK_PARAM_SIZE
	.align		4
.L_27:
        /*00ac*/ 	.byte	0x03, 0x19
        /*00ae*/ 	.short	0x0038


	//----- nvinfo : EIATTR_PARAM_CBANK
	.align		4
        /*00b0*/ 	.byte	0x04, 0x0a
        /*00b2*/ 	.short	(.L_29 - .L_28)
	.align		4
.L_28:
        /*00b4*/ 	.word	index@(.nv.constant0.fused_nn_conv2d_add_nn_relu_6_kernel0)
        /*00b8*/ 	.short	0x0380
        /*00ba*/ 	.short	0x0038


	//----- nvinfo : EIATTR_SW_WAR
	.align		4
.L_29:
        /*00bc*/ 	.byte	0x04, 0x36
        /*00be*/ 	.short	(.L_31 - .L_30)
.L_30:
        /*00c0*/ 	.word	0x00000008
.L_31:


//--------------------- .nv.callgraph             --------------------------
	.section	.nv.callgraph,"",@"SHT_CUDA_CALLGRAPH"
	.align	4
	.sectionentsize	8
	.align		4
        /*0000*/ 	.word	0x00000000
	.align		4
        /*0004*/ 	.word	0xffffffff
	.align		4
        /*0008*/ 	.word	0x00000000
	.align		4
        /*000c*/ 	.word	0xfffffffe
	.align		4
        /*0010*/ 	.word	0x00000000
	.align		4
        /*0014*/ 	.word	0xfffffffd
	.align		4
        /*0018*/ 	.word	0x00000000
	.align		4
        /*001c*/ 	.word	0xfffffffc


//--------------------- .text.fused_nn_conv2d_add_nn_relu_6_kernel0 --------------------------
	.section	.text.fused_nn_conv2d_add_nn_relu_6_kernel0,"ax",@progbits
	.align	128
        .global         fused_nn_conv2d_add_nn_relu_6_kernel0
        .type           fused_nn_conv2d_add_nn_relu_6_kernel0,@function
        .size           fused_nn_conv2d_add_nn_relu_6_kernel0,(.L_x_3 - fused_nn_conv2d_add_nn_relu_6_kernel0)
        .other          fused_nn_conv2d_add_nn_relu_6_kernel0,@"STO_CUDA_ENTRY STV_DEFAULT"
fused_nn_conv2d_add_nn_relu_6_kernel0:
.text.fused_nn_conv2d_add_nn_relu_6_kernel0:
[----:B------:R-:W-:Y:S01]  /*0000*/  LDC R1, c[0x0][0x37c] ;  /* 0x0000df00ff017b82 */ /* 0x000fe20000000800 */
[----:B------:R-:W0:Y:S01]  /*0010*/  S2R R0, SR_TID.X ;  /* 0x0000000000007919 */ /* 0x000e220000002100 */
[----:B------:R-:W-:Y:S01]  /*0020*/  BSSY.RECONVERGENT B0, `(.L_x_0) ;  /* 0x0000030000007945 */ /* 0x000fe20003800200 */
[----:B------:R-:W0:Y:S01]  /*0030*/  S2R R3, SR_TID.Y ;  /* 0x0000000000037919 */ /* 0x000e220000002200 */
[----:B------:R-:W1:Y:S01]  /*0040*/  S2R R5, SR_TID.Z ;  /* 0x0000000000057919 */ /* 0x000e620000002300 */
[----:B0-----:R-:W-:-:S05]  /*0050*/  IMAD.IADD R0, R0, 0x1, R3 ;  /* 0x0000000100007824 */ /* 0x001fca00078e0203 */
[----:B-1----:R-:W-:-:S13]  /*0060*/  LOP3.LUT P0, RZ, R0, R5, RZ, 0xfc, !PT ;  /* 0x0000000500ff7212 */ /* 0x002fda000780fcff */
[----:B------:R-:W-:Y:S05]  /*0070*/  @P0 BRA `(.L_x_1) ;  /* 0x0000000000a80947 */ /* 0x000fea0003800000 */
[----:B------:R-:W0:Y:S01]  /*0080*/  S2R R3, SR_CgaCtaId ;  /* 0x0000000000037919 */ /* 0x000e220000008800 */
[----:B------:R-:W1:Y:S01]  /*0090*/  LDC R2, c[0x0][0x388] ;  /* 0x0000e200ff027b82 */ /* 0x000e620000000800 */
[----:B------:R-:W-:Y:S01]  /*00a0*/  MOV R0, 0x400 ;  /* 0x0000040000007802 */ /* 0x000fe20000000f00 */
[----:B------:R-:W2:Y:S01]  /*00b0*/  S2R R7, SR_VIRTUALSMID ;  /* 0x0000000000077919 */ /* 0x000ea20000004300 */
[----:B-1----:R-:W-:-:S04]  /*00c0*/  IMAD.SHL.U32 R2, R2, 0x20, RZ ;  /* 0x0000002002027824 */ /* 0x002fc800078e00ff */
[----:B------:R-:W-:Y:S01]  /*00d0*/  VIADD R4, R2, 0xffffffe0 ;  /* 0xffffffe002047836 */ /* 0x000fe20000000000 */
[----:B0-----:R-:W-:Y:S01]  /*00e0*/  LEA R0, R3, R0, 0x18 ;  /* 0x0000000003007211 */ /* 0x001fe200078ec0ff */
[----:B------:R-:W-:-:S03]  /*00f0*/  IMAD.MOV.U32 R3, RZ, RZ, -0x1 ;  /* 0xffffffffff037424 */ /* 0x000fc600078e00ff */
[C---:B--2---:R-:W-:Y:S02]  /*0100*/  ISETP.GE.AND P0, PT, R7.reuse, R4, PT ;  /* 0x000000040700720c */ /* 0x044fe40003f06270 */
[----:B------:R0:W-:Y:S02]  /*0110*/  STS [R0], R3 ;  /* 0x0000000300007388 */ /* 0x0001e40000000800 */
[----:B------:R-:W-:-:S13]  /*0120*/  ISETP.GE.OR P0, PT, R7, R2, !P0 ;  /* 0x000000020700720c */ /* 0x000fda0004706670 */
[----:B0-----:R-:W-:Y:S05]  /*0130*/  @P0 BRA `(.L_x_1) ;  /* 0x0000000000780947 */ /* 0x001fea0003800000 */
[----:B------:R-:W0:Y:S01]  /*0140*/  S2R R11, SR_LANEID ;  /* 0x00000000000b7919 */ /* 0x000e220000000000 */
[----:B------:R-:W-:Y:S01]  /*0150*/  VOTEU.ANY UR4, UPT, PT ;  /* 0x0000000000047886 */ /* 0x000fe200038e0100 */
[----:B------:R-:W1:Y:S01]  /*0160*/  LDC.64 R12, c[0x0][0x358] ;  /* 0x0000d600ff0c7b82 */ /* 0x000e620000000a00 */
[----:B------:R-:W0:Y:S07]  /*0170*/  FLO.U32 R6, UR4 ;  /* 0x0000000400067d00 */ /* 0x000e2e00080e0000 */
[----:B------:R-:W2:Y:S01]  /*0180*/  LDC.64 R2, c[0x0][0x390] ;  /* 0x0000e400ff027b82 */ /* 0x000ea20000000a00 */
[----:B------:R-:W3:Y:S01]  /*0190*/  POPC R9, UR4 ;  /* 0x0000000400097d09 */ /* 0x000ee20008000000 */
[----:B0-----:R-:W-:Y:S01]  /*01a0*/  ISETP.EQ.U32.AND P0, PT, R6, R11, PT ;  /* 0x0000000b0600720c */ /* 0x001fe20003f02070 */
[----:B--2---:R-:W-:-:S12]  /*01b0*/  IMAD.WIDE R2, R7, 0x4, R2 ;  /* 0x0000000407027825 */ /* 0x004fd800078e0202 */
[----:B-1----:R-:W-:Y:S02]  /*01c0*/  @P0 R2UR UR6, R12 ;  /* 0x000000000c0602ca */ /* 0x002fe400000e0000 */
[----:B------:R-:W-:-:S13]  /*01d0*/  @P0 R2UR UR7, R13 ;  /* 0x000000000d0702ca */ /* 0x000fda00000e0000 */
[----:B---3--:R-:W2:Y:S01]  /*01e0*/  @P0 ATOMG.E.ADD.STRONG.GPU PT, R3, desc[UR6][R2.64], R9 ;  /* 0x80000009020309a8 */ /* 0x008ea200081ef106 */
[----:B------:R-:W0:Y:S02]  /*01f0*/  S2R R8, SR_LTMASK ;  /* 0x0000000000087919 */ /* 0x000e240000003900 */
[----:B0-----:R-:W-:-:S06]  /*0200*/  LOP3.LUT R8, R8, UR4, RZ, 0xc0, !PT ;  /* 0x0000000408087c12 */ /* 0x001fcc000f8ec0ff */
[----:B------:R-:W0:Y:S01]  /*0210*/  POPC R8, R8 ;  /* 0x0000000800087309 */ /* 0x000e220000000000 */
[----:B--2---:R-:W0:Y:S02]  /*0220*/  SHFL.IDX PT, R5, R3, R6, 0x1f ;  /* 0x00001f0603057589 */ /* 0x004e2400000e0000 */
[----:B0-----:R-:W-:-:S05]  /*0230*/  IMAD.IADD R5, R5, 0x1, R8 ;  /* 0x0000000105057824 */ /* 0x001fca00078e0208 */
[----:B------:R-:W-:-:S13]  /*0240*/  ISETP.GT.AND P0, PT, R5, 0x3, PT ;  /* 0x000000030500780c */ /* 0x000fda0003f04270 */
[----:B------:R-:W-:Y:S05]  /*0250*/  @P0 BRA `(.L_x_1) ;  /* 0x0000000000300947 */ /* 0x000fea0003800000 */
[----:B------:R-:W-:Y:S01]  /*0260*/  VOTEU.ANY UR4, UPT, PT ;  /* 0x0000000000047886 */ /* 0x000fe200038e0100 */
[----:B------:R-:W0:Y:S01]  /*0270*/  LDC.64 R2, c[0x0][0x380] ;  /* 0x0000e000ff027b82 */ /* 0x000e220000000a00 */
[----:B------:R-:W-:Y:S02]  /*0280*/  UFLO.U32 UR5, UR4 ;  /* 0x00000004000572bd */ /* 0x000fe400080e0000 */
[----:B------:R-:W1:Y:S04]  /*0290*/  POPC R9, UR4 ;  /* 0x0000000400097d09 */ /* 0x000e680008000000 */
[----:B------:R-:W-:-:S13]  /*02a0*/  ISETP.EQ.U32.AND P0, PT, R11, UR5, PT ;  /* 0x000000050b007c0c */ /* 0x000fda000bf02070 */
[----:B------:R-:W-:Y:S02]  /*02b0*/  @P0 R2UR UR4, R12 ;  /* 0x000000000c0402ca */ /* 0x000fe400000e0000 */
[----:B------:R-:W-:Y:S01]  /*02c0*/  @P0 R2UR UR5, R13 ;  /* 0x000000000d0502ca */ /* 0x000fe200000e0000 */
[----:B0-----:R-:W-:-:S12]  /*02d0*/  IMAD.WIDE R2, R7, 0x4, R2 ;  /* 0x0000000407027825 */ /* 0x001fd800078e0202 */
[----:B-1----:R0:W-:Y:S01]  /*02e0*/  @P0 REDG.E.ADD.STRONG.GPU desc[UR4][R2.64], R9 ;  /* 0x000000090200098e */ /* 0x0021e2000c12e104 */
[----:B------:R-:W-:-:S04]  /*02f0*/  IMAD.IADD R4, R7, 0x1, -R4 ;  /* 0x0000000107047824 */ /* 0x000fc800078e0a04 */
[----:B------:R-:W-:-:S05]  /*0300*/  IMAD R5, R4, 0x4, R5 ;  /* 0x0000000404057824 */ /* 0x000fca00078e0205 */
[----:B------:R0:W-:Y:S02]  /*0310*/  STS [R0], R5 ;  /* 0x0000000500007388 */ /* 0x0001e40000000800 */
.L_x_1:
[----:B------:R-:W-:Y:S05]  /*0320*/  BSYNC.RECONVERGENT B0 ;  /* 0x0000000000007941 */ /* 0x000fea0003800200 */
.L_x_0:
[----:B------:R-:W-:Y:S06]  /*0330*/  BAR.SYNC.DEFER_BLOCKING 0x0 ;  /* 0x0000000000007b1d */ /* 0x000fec0000010000 */
[----:B------:R-:W-:Y:S05]  /*0340*/  EXIT ;  /* 0x000000000000794d */ /* 0x000fea0003800000 */
.L_x_2:
[----:B------:R-:W-:-:S00]  /*0350*/  BRA `(.L_x_2) ;  /* 0xfffffffc00fc7947 */ /* 0x000fc0000383ffff */
[----:B------:R-:W-:-:S00]  /*0360*/  NOP ;  /* 0x0000000000007918 */ /* 0x000fc00000000000 */
        /* <DEDUP_REMOVED lines=9> */
.L_x_3:


//--------------------- .nv.shared.fused_nn_conv2d_add_nn_relu_6_kernel0 --------------------------
	.section	.nv.shared.fused_nn_conv2d_add_nn_relu_6_kernel0,"aw",@nobits
	.sectionflags	@""
	.align	4
.nv.shared.fused_nn_conv2d_add_nn_relu_6_kernel0:
	.zero		1028


//--------------------- .nv.shared.reserved.0     --------------------------
	.section	.nv.shared.reserved.0,"aw",@nobits
	.weak		__nv_reservedSMEM_offset_0_alias
	.size		__nv_reservedSMEM_offset_0_alias, 0, 64
	.other		__nv_reservedSMEM_offset_0_alias,@"STO_CUDA_RESERVED_SHARED STV_DEFAULT"
__nv_reservedSMEM_offset_0_alias:
	.zero		0
	.zero		64


//--------------------- .nv.constant0.fused_nn_conv2d_add_nn_relu_6_kernel0 --------------------------
	.section	.nv.constant0.fused_nn_conv2d_add_nn_relu_6_kernel0,"a",@progbits
	.sectionflags	@""
	.align	4
.nv.constant0.fused_nn_conv2d_add_nn_relu_6_kernel0:
	.zero		952


//--------------------- SYMBOLS --------------------------

	.type		.nv.reservedSmem.offset0,@object
	.size		.nv.reservedSmem.offset0,0x4
	.type		.nv.reservedSmem.cap,@object
	.size		.nv.reservedSmem.cap,0x4
